	.headerflags	@"EF_CUDA_TEXMODE_UNIFIED EF_CUDA_64BIT_ADDRESS EF_CUDA_ACCELERATORS EF_CUDA_SM90 EF_CUDA_VIRTUAL_SM(EF_CUDA_SM90)"
	.elftype	@"ET_EXEC"


//--------------------- .nv.info                  --------------------------
	.section	.nv.info,"",@"SHT_CUDA_INFO"
	.align	4


	//----- nvinfo : EIATTR_REGCOUNT
	.align		4
        /*0000*/ 	.byte	0x04, 0x2f
        /*0002*/ 	.short	(.L_3 - .L_2)
	.align		4
.L_2:
        /*0004*/ 	.word	index@(triton_poi_fused__native_batch_norm_legit_no_training_relu_14)
        /*0008*/ 	.word	0x00000016


	//----- nvinfo : EIATTR_MIN_STACK_SIZE
	.align		4
.L_3:
        /*000c*/ 	.byte	0x04, 0x12
        /*000e*/ 	.short	(.L_5 - .L_4)
	.align		4
.L_4:
        /*0010*/ 	.word	index@(triton_poi_fused__native_batch_norm_legit_no_training_relu_14)
        /*0014*/ 	.word	0x00000000


	//----- nvinfo : EIATTR_FRAME_SIZE
	.align		4
.L_5:
        /*0018*/ 	.byte	0x04, 0x11
        /*001a*/ 	.short	(.L_7 - .L_6)
	.align		4
.L_6:
        /*001c*/ 	.word	index@(triton_poi_fused__native_batch_norm_legit_no_training_relu_14)
        /*0020*/ 	.word	0x00000000


	//----- nvinfo : EIATTR_MIN_STACK_SIZE
	.align		4
.L_7:
        /*0024*/ 	.byte	0x04, 0x12
        /*0026*/ 	.short	(.L_9 - .L_8)
	.align		4
.L_8:
        /*0028*/ 	.word	index@(triton_poi_fused__native_batch_norm_legit_no_training_relu_14)
        /*002c*/ 	.word	0x00000000
.L_9:


//--------------------- .nv.info.triton_poi_fused__native_batch_norm_legit_no_training_relu_14 --------------------------
	.section	.nv.info.triton_poi_fused__native_batch_norm_legit_no_training_relu_14,"",@"SHT_CUDA_INFO"
	.sectionflags	@""
	.align	4


	//----- nvinfo : EIATTR_CUDA_API_VERSION
	.align		4
        /*0000*/ 	.byte	0x04, 0x37
        /*0002*/ 	.short	(.L_11 - .L_10)
.L_10:
        /*0004*/ 	.word	0x0000007c


	//----- nvinfo : EIATTR_KPARAM_INFO
	.align		4
.L_11:
        /*0008*/ 	.byte	0x04, 0x17
        /*000a*/ 	.short	(.L_13 - .L_12)
.L_12:
        /*000c*/ 	.word	0x00000000
        /*0010*/ 	.short	0x0006
        /*0012*/ 	.short	0x0030
        /*0014*/ 	.byte	0x00, 0xf0, 0x11, 0x00


	//----- nvinfo : EIATTR_KPARAM_INFO
	.align		4
.L_13:
        /*0018*/ 	.byte	0x04, 0x17
        /*001a*/ 	.short	(.L_15 - .L_14)
.L_14:
        /*001c*/ 	.word	0x00000000
        /*0020*/ 	.short	0x0005
        /*0022*/ 	.short	0x0028
        /*0024*/ 	.byte	0x00, 0xf4, 0x21, 0x00


	//----- nvinfo : EIATTR_KPARAM_INFO
	.align		4
.L_15:
        /*0028*/ 	.byte	0x04, 0x17
        /*002a*/ 	.short	(.L_17 - .L_16)
.L_16:
        /*002c*/ 	.word	0x00000000
        /*0030*/ 	.short	0x0004
        /*0032*/ 	.short	0x0020
        /*0034*/ 	.byte	0x00, 0xf4, 0x21, 0x00


	//----- nvinfo : EIATTR_KPARAM_INFO
	.align		4
.L_17:
        /*0038*/ 	.byte	0x04, 0x17
        /*003a*/ 	.short	(.L_19 - .L_18)
.L_18:
        /*003c*/ 	.word	0x00000000
        /*0040*/ 	.short	0x0003
        /*0042*/ 	.short	0x0018
        /*0044*/ 	.byte	0x00, 0xf4, 0x21, 0x00


	//----- nvinfo : EIATTR_KPARAM_INFO
	.align		4
.L_19:
        /*0048*/ 	.byte	0x04, 0x17
        /*004a*/ 	.short	(.L_21 - .L_20)
.L_20:
        /*004c*/ 	.word	0x00000000
        /*0050*/ 	.short	0x0002
        /*0052*/ 	.short	0x0010
        /*0054*/ 	.byte	0x00, 0xf4, 0x21, 0x00


	//----- nvinfo : EIATTR_KPARAM_INFO
	.align		4
.L_21:
        /*0058*/ 	.byte	0x04, 0x17
        /*005a*/ 	.short	(.L_23 - .L_22)
.L_22:
        /*005c*/ 	.word	0x00000000
        /*0060*/ 	.short	0x0001
        /*0062*/ 	.short	0x0008
        /*0064*/ 	.byte	0x00, 0xf4, 0x21, 0x00


	//----- nvinfo : EIATTR_KPARAM_INFO
	.align		4
.L_23:
        /*0068*/ 	.byte	0x04, 0x17
        /*006a*/ 	.short	(.L_25 - .L_24)
.L_24:
        /*006c*/ 	.word	0x00000000
        /*0070*/ 	.short	0x0000
        /*0072*/ 	.short	0x0000
        /*0074*/ 	.byte	0x00, 0xf4, 0x21, 0x00


	//----- nvinfo : EIATTR_SPARSE_MMA_MASK
	.align		4
.L_25:
        /*0078*/ 	.byte	0x03, 0x50
        /*007a*/ 	.short	0x0000


	//----- nvinfo : EIATTR_MAXREG_COUNT
	.align		4
        /*007c*/ 	.byte	0x03, 0x1b
        /*007e*/ 	.short	0x00ff


	//----- nvinfo : EIATTR_EXIT_INSTR_OFFSETS
	.align		4
        /*0080*/ 	.byte	0x04, 0x1c
        /*0082*/ 	.short	(.L_27 - .L_26)


	//   ....[0]....
.L_26:
        /*0084*/ 	.word	0x00000490


	//   ....[1]....
        /*0088*/ 	.word	0x000004b0


	//----- nvinfo : EIATTR_REQNTID
	.align		4
.L_27:
        /*008c*/ 	.byte	0x04, 0x10
        /*008e*/ 	.short	(.L_29 - .L_28)
.L_28:
        /*0090*/ 	.word	0x00000080
        /*0094*/ 	.word	0x00000001
        /*0098*/ 	.word	0x00000001


	//----- nvinfo : EIATTR_CBANK_PARAM_SIZE
	.align		4
.L_29:
        /*009c*/ 	.byte	0x03, 0x19
        /*009e*/ 	.short	0x0034


	//----- nvinfo : EIATTR_PARAM_CBANK
	.align		4
        /*00a0*/ 	.byte	0x04, 0x0a
        /*00a2*/ 	.short	(.L_31 - .L_30)
	.align		4
.L_30:
        /*00a4*/ 	.word	index@(.nv.constant0.triton_poi_fused__native_batch_norm_legit_no_training_relu_14)
        /*00a8*/ 	.short	0x0210
        /*00aa*/ 	.short	0x0034


	//----- nvinfo : EIATTR_SW_WAR
	.align		4
.L_31:
        /*00ac*/ 	.byte	0x04, 0x36
        /*00ae*/ 	.short	(.L_33 - .L_32)
.L_32:
        /*00b0*/ 	.word	0x00000008
.L_33:


//--------------------- .nv.callgraph             --------------------------
	.section	.nv.callgraph,"",@"SHT_CUDA_CALLGRAPH"
	.align	4
	.sectionentsize	8
	.align		4
        /*0000*/ 	.word	0x00000000
	.align		4
        /*0004*/ 	.word	0xffffffff
	.align		4
        /*0008*/ 	.word	0x00000000
	.align		4
        /*000c*/ 	.word	0xfffffffe
	.align		4
        /*0010*/ 	.word	0x00000000
	.align		4
        /*0014*/ 	.word	0xfffffffd
	.align		4
        /*0018*/ 	.word	0x00000000
	.align		4
        /*001c*/ 	.word	0xfffffffc


//--------------------- .nv.constant4             --------------------------
	.section	.nv.constant4,"a",@progbits
	.align	8
	.align		8
.nv.constant4:
        /*0000*/ 	.dword	_$_str
	.align		8
        /*0008*/ 	.dword	_$_str_$_2


//--------------------- .text.triton_poi_fused__native_batch_norm_legit_no_training_relu_14 --------------------------
	.section	.text.triton_poi_fused__native_batch_norm_legit_no_training_relu_14,"ax",@progbits
	.align	128
        .global         triton_poi_fused__native_batch_norm_legit_no_training_relu_14
        .type           triton_poi_fused__native_batch_norm_legit_no_training_relu_14,@function
        .size           triton_poi_fused__native_batch_norm_legit_no_training_relu_14,(.L_x_1 - triton_poi_fused__native_batch_norm_legit_no_training_relu_14)
        .other          triton_poi_fused__native_batch_norm_legit_no_training_relu_14,@"STO_CUDA_ENTRY STV_DEFAULT"
triton_poi_fused__native_batch_norm_legit_no_training_relu_14:
.text.triton_poi_fused__native_batch_norm_legit_no_training_relu_14:
[----:B------:R-:W0:Y:S01]  /*0000*/  LDC R1, c[0x0][0x28] ;  /* 0x00000a00ff017b82 */ /* 0x000e220000000800 */
[----:B------:R-:W1:Y:S07]  /*0010*/  S2R R0, SR_TID.X ;  /* 0x0000000000007919 */ /* 0x000e6e0000002100 */
[----:B------:R-:W2:Y:S01]  /*0020*/  LDC.64 R8, c[0x0][0x220] ;  /* 0x00008800ff087b82 */ /* 0x000ea20000000a00 */
[----:B------:R-:W-:Y:S01]  /*0030*/  ULDC.64 UR4, c[0x0][0x208] ;  /* 0x0000820000047ab9 */ /* 0x000fe20000000a00 */
[----:B------:R-:W3:Y:S06]  /*0040*/  S2R R5, SR_CTAID.X ;  /* 0x0000000000057919 */ /* 0x000eec0000002500 */
[----:B------:R-:W4:Y:S08]  /*0050*/  LDC.64 R14, c[0x0][0x218] ;  /* 0x00008600ff0e7b82 */ /* 0x000f300000000a00 */
[----:B------:R-:W5:Y:S08]  /*0060*/  LDC.64 R12, c[0x0][0x210] ;  /* 0x00008400ff0c7b82 */ /* 0x000f700000000a00 */
[----:B------:R-:W4:Y:S01]  /*0070*/  LDC.64 R16, c[0x0][0x228] ;  /* 0x00008a00ff107b82 */ /* 0x000f220000000a00 */
[----:B-1----:R-:W-:-:S07]  /*0080*/  SHF.L.U32 R0, R0, 0x1, RZ ;  /* 0x0000000100007819 */ /* 0x002fce00000006ff */
[----:B------:R-:W1:Y:S01]  /*0090*/  LDC.64 R18, c[0x0][0x230] ;  /* 0x00008c00ff127b82 */ /* 0x000e620000000a00 */
[----:B---3--:R-:W-:Y:S02]  /*00a0*/  SHF.R.S32.HI R3, RZ, 0x17, R5 ;  /* 0x00000017ff037819 */ /* 0x008fe40000011405 */
[----:B------:R-:W-:Y:S02]  /*00b0*/  LOP3.LUT R0, R0, 0xfe, RZ, 0xc0, !PT ;  /* 0x000000fe00007812 */ /* 0x000fe400078ec0ff */
[----:B------:R-:W-:Y:S02]  /*00c0*/  SGXT R3, R3, 0x1 ;  /* 0x000000010303781a */ /* 0x000fe40000000200 */
[----:B------:R-:W-:-:S04]  /*00d0*/  LEA R0, R5, R0, 0x8 ;  /* 0x0000000005007211 */ /* 0x000fc800078e40ff */
[----:B------:R-:W-:Y:S02]  /*00e0*/  LEA.HI R3, R3, R0, RZ, 0x4 ;  /* 0x0000000003037211 */ /* 0x000fe400078f20ff */
[----:B------:R-:W-:Y:S02]  /*00f0*/  ISETP.GE.AND P0, PT, R0, 0x1200, PT ;  /* 0x000012000000780c */ /* 0x000fe40003f06270 */
[----:B------:R-:W-:-:S05]  /*0100*/  SHF.R.S32.HI R3, RZ, 0x4, R3 ;  /* 0x00000004ff037819 */ /* 0x000fca0000011403 */
[----:B------:R-:W-:-:S05]  /*0110*/  IMAD.HI R2, R3, 0x38e38e39, RZ ;  /* 0x38e38e3903027827 */ /* 0x000fca00078e02ff */
[----:B------:R-:W-:-:S04]  /*0120*/  SHF.R.U32.HI R5, RZ, 0x1f, R2 ;  /* 0x0000001fff057819 */ /* 0x000fc80000011602 */
[----:B------:R-:W-:Y:S02]  /*0130*/  LEA.HI.SX32 R2, R2, R5, 0x1c ;  /* 0x0000000502027211 */ /* 0x000fe400078fe2ff */
[----:B------:R-:W-:-:S03]  /*0140*/  CS2R R4, SRZ ;  /* 0x0000000000047805 */ /* 0x000fc6000001ff00 */
[----:B------:R-:W-:-:S04]  /*0150*/  IMAD R11, R2, -0x48, R3 ;  /* 0xffffffb8020b7824 */ /* 0x000fc800078e0203 */
[----:B--2---:R-:W-:-:S05]  /*0160*/  IMAD.WIDE R8, R11, 0x4, R8 ;  /* 0x000000040b087825 */ /* 0x004fca00078e0208 */
[----:B------:R-:W2:Y:S04]  /*0170*/  @!P0 LDG.E.EL R4, desc[UR4][R8.64] ;  /* 0x0000000408048981 */ /* 0x000ea8000c2e1900 */
[----:B------:R3:W2:Y:S01]  /*0180*/  @!P0 LDG.E.EL R5, desc[UR4][R8.64] ;  /* 0x0000000408058981 */ /* 0x0006a2000c2e1900 */
[----:B------:R-:W-:Y:S02]  /*0190*/  CS2R R6, SRZ ;  /* 0x0000000000067805 */ /* 0x000fe4000001ff00 */
[----:B------:R-:W-:Y:S01]  /*01a0*/  CS2R R2, SRZ ;  /* 0x0000000000027805 */ /* 0x000fe2000001ff00 */
[----:B----4-:R-:W-:-:S04]  /*01b0*/  IMAD.WIDE R14, R11, 0x4, R14 ;  /* 0x000000040b0e7825 */ /* 0x010fc800078e020e */
[----:B-----5:R-:W-:Y:S01]  /*01c0*/  IMAD.WIDE R12, R0, 0x4, R12 ;  /* 0x00000004000c7825 */ /* 0x020fe200078e020c */
[----:B------:R-:W4:Y:S01]  /*01d0*/  @!P0 LDG.E.EL R7, desc[UR4][R14.64] ;  /* 0x000000040e078981 */ /* 0x000f22000c2e1900 */
[----:B---3--:R-:W-:Y:S02]  /*01e0*/  CS2R R8, SRZ ;  /* 0x0000000000087805 */ /* 0x008fe4000001ff00 */
[C---:B0-----:R-:W-:Y:S01]  /*01f0*/  IMAD.WIDE R16, R11.reuse, 0x4, R16 ;  /* 0x000000040b107825 */ /* 0x041fe200078e0210 */
[----:B------:R0:W3:Y:S03]  /*0200*/  @!P0 LDG.E.EL R6, desc[UR4][R14.64] ;  /* 0x000000040e068981 */ /* 0x0000e6000c2e1900 */
[----:B-1----:R-:W-:Y:S01]  /*0210*/  IMAD.WIDE R18, R11, 0x4, R18 ;  /* 0x000000040b127825 */ /* 0x002fe200078e0212 */
[----:B------:R1:W4:Y:S01]  /*0220*/  @!P0 LDG.E.64 R2, desc[UR4][R12.64] ;  /* 0x000000040c028981 */ /* 0x000322000c1e1b00 */
[----:B------:R-:W-:-:S03]  /*0230*/  CS2R R10, SRZ ;  /* 0x00000000000a7805 */ /* 0x000fc6000001ff00 */
[----:B------:R-:W5:Y:S04]  /*0240*/  @!P0 LDG.E.EL R9, desc[UR4][R18.64] ;  /* 0x0000000412098981 */ /* 0x000f68000c2e1900 */
[----:B------:R-:W5:Y:S04]  /*0250*/  @!P0 LDG.E.EL R10, desc[UR4][R16.64] ;  /* 0x00000004100a8981 */ /* 0x000f68000c2e1900 */
[----:B------:R-:W3:Y:S04]  /*0260*/  @!P0 LDG.E.EL R11, desc[UR4][R16.64] ;  /* 0x00000004100b8981 */ /* 0x000ee8000c2e1900 */
[----:B------:R-:W3:Y:S01]  /*0270*/  @!P0 LDG.E.EL R8, desc[UR4][R18.64] ;  /* 0x0000000412088981 */ /* 0x000ee2000c2e1900 */
[----:B0-----:R-:W-:Y:S01]  /*0280*/  HFMA2.MMA R14, -RZ, RZ, 1.625, 0 ;  /* 0x3e800000ff0e7435 */ /* 0x001fe200000001ff */
[----:B--2---:R-:W-:Y:S01]  /*0290*/  FADD R4, R4, 9.9999997473787516356e-06 ;  /* 0x3727c5ac04047421 */ /* 0x004fe20000000000 */
[----:B------:R-:W-:-:S03]  /*02a0*/  FADD R5, R5, 9.9999997473787516356e-06 ;  /* 0x3727c5ac05057421 */ /* 0x000fc60000000000 */
[----:B-1----:R-:W0:Y:S08]  /*02b0*/  MUFU.SQRT R12, R4 ;  /* 0x00000004000c7308 */ /* 0x002e300000002000 */
[----:B------:R1:W2:Y:S01]  /*02c0*/  MUFU.SQRT R13, R5 ;  /* 0x00000005000d7308 */ /* 0x0002a20000002000 */
[C---:B0-----:R-:W-:Y:S02]  /*02d0*/  FSETP.GT.AND P1, PT, R12.reuse, 8.50705917302346158658e+37, PT ;  /* 0x7e8000000c00780b */ /* 0x041fe40003f24000 */
[----:B------:R-:W-:Y:S01]  /*02e0*/  FSETP.GEU.AND P3, PT, R12, 1.175494350822287508e-38, PT ;  /* 0x008000000c00780b */ /* 0x000fe20003f6e000 */
[----:B-1----:R-:W0:Y:S01]  /*02f0*/  LDC.64 R4, c[0x0][0x238] ;  /* 0x00008e00ff047b82 */ /* 0x002e220000000a00 */
[----:B--2---:R-:W-:-:S02]  /*0300*/  FSETP.GT.AND P2, PT, R13, 8.50705917302346158658e+37, PT ;  /* 0x7e8000000d00780b */ /* 0x004fc40003f44000 */
[----:B------:R-:W-:-:S07]  /*0310*/  FSETP.GEU.AND P4, PT, R13, 1.175494350822287508e-38, PT ;  /* 0x008000000d00780b */ /* 0x000fce0003f8e000 */
[----:B------:R-:W-:-:S04]  /*0320*/  @P1 FMUL R12, R12, 0.25 ;  /* 0x3e8000000c0c1820 */ /* 0x000fc80000400000 */
[----:B------:R-:W-:Y:S01]  /*0330*/  @!P3 FMUL R12, R12, 16777216 ;  /* 0x4b8000000c0cb820 */ /* 0x000fe20000400000 */
[----:B------:R-:W-:-:S04]  /*0340*/  @P2 FMUL R13, R13, 0.25 ;  /* 0x3e8000000d0d2820 */ /* 0x000fc80000400000 */
[----:B------:R-:W-:Y:S01]  /*0350*/  @!P4 FMUL R13, R13, 16777216 ;  /* 0x4b8000000d0dc820 */ /* 0x000fe20000400000 */
[----:B------:R-:W1:Y:S01]  /*0360*/  MUFU.RCP R12, R12 ;  /* 0x0000000c000c7308 */ /* 0x000e620000001000 */
[----:B------:R-:W-:-:S07]  /*0370*/  FSEL R15, R14, 1, P1 ;  /* 0x3f8000000e0f7808 */ /* 0x000fce0000800000 */
[----:B------:R-:W2:Y:S01]  /*0380*/  MUFU.RCP R13, R13 ;  /* 0x0000000d000d7308 */ /* 0x000ea20000001000 */
[----:B------:R-:W-:Y:S01]  /*0390*/  FSEL R14, R14, 1, P2 ;  /* 0x3f8000000e0e7808 */ /* 0x000fe20001000000 */
[----:B------:R-:W-:-:S04]  /*03a0*/  @!P3 FMUL R15, R15, 16777216 ;  /* 0x4b8000000f0fb820 */ /* 0x000fc80000400000 */
[----:B------:R-:W-:Y:S01]  /*03b0*/  @!P4 FMUL R14, R14, 16777216 ;  /* 0x4b8000000e0ec820 */ /* 0x000fe20000400000 */
[----:B----4-:R-:W-:Y:S01]  /*03c0*/  FADD R2, -R7, R2 ;  /* 0x0000000207027221 */ /* 0x010fe20000000100 */
[----:B---3--:R-:W-:Y:S01]  /*03d0*/  FADD R3, -R6, R3 ;  /* 0x0000000306037221 */ /* 0x008fe20000000100 */
[----:B-1----:R-:W-:Y:S01]  /*03e0*/  FMUL R15, R12, R15 ;  /* 0x0000000f0c0f7220 */ /* 0x002fe20000400000 */
[----:B--2---:R-:W-:-:S03]  /*03f0*/  FMUL R14, R13, R14 ;  /* 0x0000000e0d0e7220 */ /* 0x004fc60000400000 */
[----:B------:R-:W-:Y:S01]  /*0400*/  FMUL R2, R2, R15 ;  /* 0x0000000f02027220 */ /* 0x000fe20000400000 */
[----:B------:R-:W-:-:S03]  /*0410*/  FMUL R3, R3, R14 ;  /* 0x0000000e03037220 */ /* 0x000fc60000400000 */
[----:B-----5:R-:W-:Y:S01]  /*0420*/  FFMA R2, R2, R10, R9 ;  /* 0x0000000a02027223 */ /* 0x020fe20000000009 */
[----:B------:R-:W-:-:S04]  /*0430*/  FFMA R3, R3, R11, R8 ;  /* 0x0000000b03037223 */ /* 0x000fc80000000008 */
[----:B------:R-:W-:Y:S02]  /*0440*/  FSETP.GEU.AND P1, PT, R2, RZ, PT ;  /* 0x000000ff0200720b */ /* 0x000fe40003f2e000 */
[C---:B------:R-:W-:Y:S01]  /*0450*/  FSETP.GEU.AND P2, PT, R3.reuse, RZ, PT ;  /* 0x000000ff0300720b */ /* 0x040fe20003f4e000 */
[----:B0-----:R-:W-:Y:S01]  /*0460*/  IMAD.WIDE R4, R0, 0x4, R4 ;  /* 0x0000000400047825 */ /* 0x001fe200078e0204 */
[----:B------:R-:W-:Y:S02]  /*0470*/  FSEL R2, R2, RZ, P1 ;  /* 0x000000ff02027208 */ /* 0x000fe40000800000 */
[----:B------:R-:W-:Y:S01]  /*0480*/  FSEL R3, R3, RZ, P2 ;  /* 0x000000ff03037208 */ /* 0x000fe20001000000 */
[----:B------:R-:W-:Y:S08]  /*0490*/  @P0 EXIT ;  /* 0x000000000000094d */ /* 0x000ff00003800000 */
[----:B------:R-:W-:Y:S01]  /*04a0*/  STG.E.64 desc[UR4][R4.64], R2 ;  /* 0x0000000204007986 */ /* 0x000fe2000c101b04 */
[----:B------:R-:W-:Y:S05]  /*04b0*/  EXIT ;  /* 0x000000000000794d */ /* 0x000fea0003800000 */
.L_x_0:
[----:B------:R-:W-:-:S00]  /*04c0*/  BRA `(.L_x_0) ;  /* 0xfffffffc00fc7947 */ /* 0x000fc0000383ffff */
[----:B------:R-:W-:-:S00]  /*04d0*/  NOP ;  /* 0x0000000000007918 */ /* 0x000fc00000000000 */
        /* <DEDUP_REMOVED lines=10> */
.L_x_1:


//--------------------- .nv.global.init           --------------------------
	.section	.nv.global.init,"aw",@progbits
.nv.global.init:
	.type		_$_str,@object
	.size		_$_str,(_$_str_$_2 - _$_str)
_$_str:
        /*0000*/ 	.byte	0x5f, 0x5f, 0x43, 0x55, 0x44, 0x41, 0x5f, 0x46, 0x54, 0x5a, 0x00
	.type		_$_str_$_2,@object
	.size		_$_str_$_2,(.L_1 - _$_str_$_2)
_$_str_$_2:
        /*000b*/ 	.byte	0x5f, 0x5f, 0x43, 0x55, 0x44, 0x41, 0x5f, 0x50, 0x52, 0x45, 0x43, 0x5f, 0x53, 0x51, 0x52, 0x54
        /*001b*/ 	.byte	0x00
.L_1:


//--------------------- .nv.constant0.triton_poi_fused__native_batch_norm_legit_no_training_relu_14 --------------------------
	.section	.nv.constant0.triton_poi_fused__native_batch_norm_legit_no_training_relu_14,"a",@progbits
	.sectionflags	@""
	.align	4
.nv.constant0.triton_poi_fused__native_batch_norm_legit_no_training_relu_14:
	.zero		580
